//
// Generated by NVIDIA NVVM Compiler
//
// Compiler Build ID: CL-36424714
// Cuda compilation tools, release 13.0, V13.0.88
// Based on NVVM 20.0.0
//

.version 9.0
.target sm_100
.address_size 64

	// .globl	_Z4warpPi

.visible .entry _Z4warpPi(
	.param .u64 .ptr .align 1 _Z4warpPi_param_0
)
{
	.reg .pred 	%p<2>;
	.reg .b32 	%r<4>;

	mov.u32 	%r1, %ctaid.x;
	mov.u32 	%r2, %tid.x;
	or.b32  	%r3, %r1, %r2;
	setp.ne.s32 	%p1, %r3, 0;
	@%p1 bra 	$L__BB0_2;
	bar.warp.sync 	5;
$L__BB0_2:
	ret;

}


// ===== COMPILED SASS (sm_100) =====

	.target	sm_100

	.elftype	@"ET_EXEC"


//--------------------- .note.nv.tkinfo           --------------------------
	.section	.note.nv.tkinfo,"",@"SHT_NOTE"
	.sectionflags	@"SHF_NOTE_NV_TKINFO"
	.tkinfo
        /*0018*/ 	.word	0x00000002
        /*0030*/ 	.string	""
        /*0030*/ 	.string	"ptxas"
        /*0030*/ 	.string	"Cuda compilation tools, release 13.0, V13.0.88"
        /*0030*/ 	.string	"Build cuda_13.0.r13.0/compiler.36424714_0"
        /*0030*/ 	.string	"-arch sm_100 -m 64 "



//--------------------- .note.nv.cuinfo           --------------------------
	.section	.note.nv.cuinfo,"",@"SHT_NOTE"
	.sectionflags	@"SHF_NOTE_NV_CUINFO"
        /*0018*/ 	.short	0x0002
        /*001a*/ 	.short	0x0064
        /*001c*/ 	.short	0x0082
	.zero		2


//--------------------- .nv.info                  --------------------------
	.section	.nv.info,"",@"SHT_CUDA_INFO"
	.align	4


	//----- nvinfo : EIATTR_REGCOUNT
	.align		4
        /*0000*/ 	.byte	0x04, 0x2f
        /*0002*/ 	.short	(.L_1 - .L_0)
	.align		4
.L_0:
        /*0004*/ 	.word	index@(_Z4warpPi)
        /*0008*/ 	.word	0x00000004


	//----- nvinfo : EIATTR_FRAME_SIZE
	.align		4
.L_1:
        /*000c*/ 	.byte	0x04, 0x11
        /*000e*/ 	.short	(.L_3 - .L_2)
	.align		4
.L_2:
        /*0010*/ 	.word	index@(_Z4warpPi)
        /*0014*/ 	.word	0x00000000


	//----- nvinfo : EIATTR_MIN_STACK_SIZE
	.align		4
.L_3:
        /*0018*/ 	.byte	0x04, 0x12
        /*001a*/ 	.short	(.L_5 - .L_4)
	.align		4
.L_4:
        /*001c*/ 	.word	index@(_Z4warpPi)
        /*0020*/ 	.word	0x00000000
.L_5:


//--------------------- .nv.compat                --------------------------
	.section	.nv.compat,"",@"SHT_CUDA_COMPAT_INFO"
	.align	4
        /*0000*/ 	.byte	0x02, 0x09, 0x00, 0x00, 0x02, 0x02, 0x01, 0x00, 0x02, 0x05, 0x05, 0x00, 0x03, 0x07, 0x01, 0x01
        /*0010*/ 	.byte	0x02, 0x03, 0x00, 0x00, 0x02, 0x06, 0x01, 0x00, 0x04, 0x0b, 0x08, 0x00, 0x09, 0x00, 0x00, 0x00
        /*0020*/ 	.byte	0x00, 0x00, 0x00, 0x00


//--------------------- .nv.info._Z4warpPi        --------------------------
	.section	.nv.info._Z4warpPi,"",@"SHT_CUDA_INFO"
	.sectionflags	@""
	.align	4


	//----- nvinfo : EIATTR_CUDA_API_VERSION
	.align		4
        /*0000*/ 	.byte	0x04, 0x37
        /*0002*/ 	.short	(.L_7 - .L_6)
.L_6:
        /*0004*/ 	.word	0x00000082


	//----- nvinfo : EIATTR_KPARAM_INFO
	.align		4
.L_7:
        /*0008*/ 	.byte	0x04, 0x17
        /*000a*/ 	.short	(.L_9 - .L_8)
.L_8:
        /*000c*/ 	.word	0x00000000
        /*0010*/ 	.short	0x0000
        /*0012*/ 	.short	0x0000
        /*0014*/ 	.byte	0x00, 0xf5, 0x21, 0x00


	//----- nvinfo : EIATTR_SPARSE_MMA_MASK
	.align		4
.L_9:
        /*0018*/ 	.byte	0x03, 0x50
        /*001a*/ 	.short	0x0000


	//----- nvinfo : EIATTR_MAXREG_COUNT
	.align		4
        /*001c*/ 	.byte	0x03, 0x1b
        /*001e*/ 	.short	0x00ff


	//----- nvinfo : EIATTR_MERCURY_ISA_VERSION
	.align		4
        /*0020*/ 	.byte	0x03, 0x5f
        /*0022*/ 	.short	0x0101


	//----- nvinfo : EIATTR_COOP_GROUP_MASK_REGIDS
	.align		4
        /*0024*/ 	.byte	0x04, 0x29
        /*0026*/ 	.short	(.L_11 - .L_10)


	//   ....[0]....
.L_10:
        /*0028*/ 	.word	0x05000000


	//----- nvinfo : EIATTR_COOP_GROUP_INSTR_OFFSETS
	.align		4
.L_11:
        /*002c*/ 	.byte	0x04, 0x28
        /*002e*/ 	.short	(.L_13 - .L_12)


	//   ....[0]....
.L_12:
        /*0030*/ 	.word	0x00000060


	//----- nvinfo : EIATTR_VRC_CTA_INIT_COUNT
	.align		4
.L_13:
        /*0034*/ 	.byte	0x02, 0x4a
	.zero		1
	.zero		1


	//----- nvinfo : EIATTR_EXIT_INSTR_OFFSETS
	.align		4
        /*0038*/ 	.byte	0x04, 0x1c
        /*003a*/ 	.short	(.L_15 - .L_14)


	//   ....[0]....
.L_14:
        /*003c*/ 	.word	0x00000040


	//   ....[1]....
        /*0040*/ 	.word	0x00000070


	//----- nvinfo : EIATTR_CBANK_PARAM_SIZE
	.align		4
.L_15:
        /*0044*/ 	.byte	0x03, 0x19
        /*0046*/ 	.short	0x0008


	//----- nvinfo : EIATTR_PARAM_CBANK
	.align		4
        /*0048*/ 	.byte	0x04, 0x0a
        /*004a*/ 	.short	(.L_17 - .L_16)
	.align		4
.L_16:
        /*004c*/ 	.word	index@(.nv.constant0._Z4warpPi)
        /*0050*/ 	.short	0x0380
        /*0052*/ 	.short	0x0008


	//----- nvinfo : EIATTR_SW_WAR
	.align		4
.L_17:
        /*0054*/ 	.byte	0x04, 0x36
        /*0056*/ 	.short	(.L_19 - .L_18)
.L_18:
        /*0058*/ 	.word	0x00000008
.L_19:


//--------------------- .nv.callgraph             --------------------------
	.section	.nv.callgraph,"",@"SHT_CUDA_CALLGRAPH"
	.align	4
	.sectionentsize	8
	.align		4
        /*0000*/ 	.word	0x00000000
	.align		4
        /*0004*/ 	.word	0xffffffff
	.align		4
        /*0008*/ 	.word	0x00000000
	.align		4
        /*000c*/ 	.word	0xfffffffe
	.align		4
        /*0010*/ 	.word	0x00000000
	.align		4
        /*0014*/ 	.word	0xfffffffd
	.align		4
        /*0018*/ 	.word	0x00000000
	.align		4
        /*001c*/ 	.word	0xfffffffc


//--------------------- .text._Z4warpPi           --------------------------
	.section	.text._Z4warpPi,"ax",@progbits
	.align	128
        .global         _Z4warpPi
        .type           _Z4warpPi,@function
        .size           _Z4warpPi,(.L_x_1 - _Z4warpPi)
        .other          _Z4warpPi,@"STO_CUDA_ENTRY STV_DEFAULT"
_Z4warpPi:
.text._Z4warpPi:
[----:B------:R-:W-:Y:S01]  /*0000*/  LDC R1, c[0x0][0x37c] ;  /* 0x0000df00ff017b82 */ /* 0x000fe20000000800 */
[----:B------:R-:W0:Y:S07]  /*0010*/  S2R R0, SR_TID.X ;  /* 0x0000000000007919 */ /* 0x000e2e0000002100 */
[----:B------:R-:W0:Y:S02]  /*0020*/  S2UR UR4, SR_CTAID.X ;  /* 0x00000000000479c3 */ /* 0x000e240000002500 */
[----:B0-----:R-:W-:-:S13]  /*0030*/  LOP3.LUT P0, RZ, R0, UR4, RZ, 0xfc, !PT ;  /* 0x0000000400ff7c12 */ /* 0x001fda000f80fcff */
[----:B------:R-:W-:Y:S05]  /*0040*/  @P0 EXIT ;  /* 0x000000000000094d */ /* 0x000fea0003800000 */
[----:B------:R-:W-:Y:S01]  /*0050*/  HFMA2 R0, -RZ, RZ, 0, 2.98023223876953125e-07 ;  /* 0x00000005ff007431 */ /* 0x000fe200000001ff */
[----:B------:R-:W-:Y:S01]  /*0060*/  NOP ;  /* 0x0000000000007918 */ /* 0x000fe20000000000 */
[----:B------:R-:W-:Y:S05]  /*0070*/  EXIT ;  /* 0x000000000000794d */ /* 0x000fea0003800000 */
.L_x_0:
[----:B------:R-:W-:-:S00]  /*0080*/  BRA `(.L_x_0) ;  /* 0xfffffffc00fc7947 */ /* 0x000fc0000383ffff */
[----:B------:R-:W-:-:S00]  /*0090*/  NOP ;  /* 0x0000000000007918 */ /* 0x000fc00000000000 */
        /* <DEDUP_REMOVED lines=14> */
.L_x_1:


//--------------------- .nv.shared.reserved.0     --------------------------
	.section	.nv.shared.reserved.0,"aw",@nobits
	.weak		__nv_reservedSMEM_offset_0_alias
	.size		__nv_reservedSMEM_offset_0_alias, 0, 64
	.other		__nv_reservedSMEM_offset_0_alias,@"STO_CUDA_RESERVED_SHARED STV_DEFAULT"
__nv_reservedSMEM_offset_0_alias:
	.zero		0
	.zero		64


//--------------------- .nv.constant0._Z4warpPi   --------------------------
	.section	.nv.constant0._Z4warpPi,"a",@progbits
	.sectionflags	@""
	.align	4
.nv.constant0._Z4warpPi:
	.zero		904


//--------------------- SYMBOLS --------------------------

	.type		.nv.reservedSmem.offset0,@object
	.size		.nv.reservedSmem.offset0,0x4
